	.headerflags	@"EF_CUDA_TEXMODE_UNIFIED EF_CUDA_64BIT_ADDRESS EF_CUDA_ACCELERATORS EF_CUDA_SM90 EF_CUDA_VIRTUAL_SM(EF_CUDA_SM90)"
	.elftype	@"ET_EXEC"


//--------------------- .nv.info                  --------------------------
	.section	.nv.info,"",@"SHT_CUDA_INFO"
	.align	4


	//----- nvinfo : EIATTR_REGCOUNT
	.align		4
        /*0000*/ 	.byte	0x04, 0x2f
        /*0002*/ 	.short	(.L_1 - .L_0)
	.align		4
.L_0:
        /*0004*/ 	.word	index@(triton_poi_fused__to_copy_add_arange_clamp_mul_sub_13)
        /*0008*/ 	.word	0x0000000a


	//----- nvinfo : EIATTR_MIN_STACK_SIZE
	.align		4
.L_1:
        /*000c*/ 	.byte	0x04, 0x12
        /*000e*/ 	.short	(.L_3 - .L_2)
	.align		4
.L_2:
        /*0010*/ 	.word	index@(triton_poi_fused__to_copy_add_arange_clamp_mul_sub_13)
        /*0014*/ 	.word	0x00000000


	//----- nvinfo : EIATTR_FRAME_SIZE
	.align		4
.L_3:
        /*0018*/ 	.byte	0x04, 0x11
        /*001a*/ 	.short	(.L_5 - .L_4)
	.align		4
.L_4:
        /*001c*/ 	.word	index@(triton_poi_fused__to_copy_add_arange_clamp_mul_sub_13)
        /*0020*/ 	.word	0x00000000


	//----- nvinfo : EIATTR_MIN_STACK_SIZE
	.align		4
.L_5:
        /*0024*/ 	.byte	0x04, 0x12
        /*0026*/ 	.short	(.L_7 - .L_6)
	.align		4
.L_6:
        /*0028*/ 	.word	index@(triton_poi_fused__to_copy_add_arange_clamp_mul_sub_13)
        /*002c*/ 	.word	0x00000000
.L_7:


//--------------------- .nv.info.triton_poi_fused__to_copy_add_arange_clamp_mul_sub_13 --------------------------
	.section	.nv.info.triton_poi_fused__to_copy_add_arange_clamp_mul_sub_13,"",@"SHT_CUDA_INFO"
	.sectionflags	@""
	.align	4


	//----- nvinfo : EIATTR_CUDA_API_VERSION
	.align		4
        /*0000*/ 	.byte	0x04, 0x37
        /*0002*/ 	.short	(.L_9 - .L_8)
.L_8:
        /*0004*/ 	.word	0x0000007c


	//----- nvinfo : EIATTR_KPARAM_INFO
	.align		4
.L_9:
        /*0008*/ 	.byte	0x04, 0x17
        /*000a*/ 	.short	(.L_11 - .L_10)
.L_10:
        /*000c*/ 	.word	0x00000000
        /*0010*/ 	.short	0x0001
        /*0012*/ 	.short	0x0008
        /*0014*/ 	.byte	0x00, 0xf0, 0x11, 0x00


	//----- nvinfo : EIATTR_KPARAM_INFO
	.align		4
.L_11:
        /*0018*/ 	.byte	0x04, 0x17
        /*001a*/ 	.short	(.L_13 - .L_12)
.L_12:
        /*001c*/ 	.word	0x00000000
        /*0020*/ 	.short	0x0000
        /*0022*/ 	.short	0x0000
        /*0024*/ 	.byte	0x00, 0xf4, 0x21, 0x00


	//----- nvinfo : EIATTR_SPARSE_MMA_MASK
	.align		4
.L_13:
        /*0028*/ 	.byte	0x03, 0x50
        /*002a*/ 	.short	0x0000


	//----- nvinfo : EIATTR_MAXREG_COUNT
	.align		4
        /*002c*/ 	.byte	0x03, 0x1b
        /*002e*/ 	.short	0x00ff


	//----- nvinfo : EIATTR_EXIT_INSTR_OFFSETS
	.align		4
        /*0030*/ 	.byte	0x04, 0x1c
        /*0032*/ 	.short	(.L_15 - .L_14)


	//   ....[0]....
.L_14:
        /*0034*/ 	.word	0x00000100


	//   ....[1]....
        /*0038*/ 	.word	0x00000130


	//----- nvinfo : EIATTR_REQNTID
	.align		4
.L_15:
        /*003c*/ 	.byte	0x04, 0x10
        /*003e*/ 	.short	(.L_17 - .L_16)
.L_16:
        /*0040*/ 	.word	0x00000080
        /*0044*/ 	.word	0x00000001
        /*0048*/ 	.word	0x00000001


	//----- nvinfo : EIATTR_CBANK_PARAM_SIZE
	.align		4
.L_17:
        /*004c*/ 	.byte	0x03, 0x19
        /*004e*/ 	.short	0x000c


	//----- nvinfo : EIATTR_PARAM_CBANK
	.align		4
        /*0050*/ 	.byte	0x04, 0x0a
        /*0052*/ 	.short	(.L_19 - .L_18)
	.align		4
.L_18:
        /*0054*/ 	.word	index@(.nv.constant0.triton_poi_fused__to_copy_add_arange_clamp_mul_sub_13)
        /*0058*/ 	.short	0x0210
        /*005a*/ 	.short	0x000c


	//----- nvinfo : EIATTR_SW_WAR
	.align		4
.L_19:
        /*005c*/ 	.byte	0x04, 0x36
        /*005e*/ 	.short	(.L_21 - .L_20)
.L_20:
        /*0060*/ 	.word	0x00000008
.L_21:


//--------------------- .nv.callgraph             --------------------------
	.section	.nv.callgraph,"",@"SHT_CUDA_CALLGRAPH"
	.align	4
	.sectionentsize	8
	.align		4
        /*0000*/ 	.word	0x00000000
	.align		4
        /*0004*/ 	.word	0xffffffff
	.align		4
        /*0008*/ 	.word	0x00000000
	.align		4
        /*000c*/ 	.word	0xfffffffe
	.align		4
        /*0010*/ 	.word	0x00000000
	.align		4
        /*0014*/ 	.word	0xfffffffd
	.align		4
        /*0018*/ 	.word	0x00000000
	.align		4
        /*001c*/ 	.word	0xfffffffc


//--------------------- .text.triton_poi_fused__to_copy_add_arange_clamp_mul_sub_13 --------------------------
	.section	.text.triton_poi_fused__to_copy_add_arange_clamp_mul_sub_13,"ax",@progbits
	.align	128
        .global         triton_poi_fused__to_copy_add_arange_clamp_mul_sub_13
        .type           triton_poi_fused__to_copy_add_arange_clamp_mul_sub_13,@function
        .size           triton_poi_fused__to_copy_add_arange_clamp_mul_sub_13,(.L_x_1 - triton_poi_fused__to_copy_add_arange_clamp_mul_sub_13)
        .other          triton_poi_fused__to_copy_add_arange_clamp_mul_sub_13,@"STO_CUDA_ENTRY STV_DEFAULT"
triton_poi_fused__to_copy_add_arange_clamp_mul_sub_13:
.text.triton_poi_fused__to_copy_add_arange_clamp_mul_sub_13:
[----:B------:R-:W0:Y:S02]  /*0000*/  LDC R1, c[0x0][0x28] ;  /* 0x00000a00ff017b82 */ /* 0x000e240000000800 */
[----:B------:R-:W1:Y:S01]  /*0010*/  S2R R0, SR_TID.X ;  /* 0x0000000000007919 */ /* 0x000e620000002100 */
[----:B------:R-:W-:Y:S01]  /*0020*/  HFMA2.MMA R3, -RZ, RZ, 1.75, 0 ;  /* 0x3f000000ff037435 */ /* 0x000fe200000001ff */
[----:B------:R-:W2:Y:S01]  /*0030*/  S2R R5, SR_CTAID.X ;  /* 0x0000000000057919 */ /* 0x000ea20000002500 */
[----:B-1----:R-:W-:-:S05]  /*0040*/  LOP3.LUT R0, R0, 0x7f, RZ, 0xc0, !PT ;  /* 0x0000007f00007812 */ /* 0x002fca00078ec0ff */
[----:B--2---:R-:W-:-:S05]  /*0050*/  IMAD R5, R5, 0x80, R0 ;  /* 0x0000008005057824 */ /* 0x004fca00078e0200 */
[----:B------:R-:W-:Y:S02]  /*0060*/  I2FP.F32.S32 R0, R5 ;  /* 0x0000000500007245 */ /* 0x000fe40000201400 */
[----:B------:R-:W-:-:S03]  /*0070*/  ISETP.GE.AND P0, PT, R5, 0x100, PT ;  /* 0x000001000500780c */ /* 0x000fc60003f06270 */
[----:B------:R-:W-:-:S04]  /*0080*/  FADD R0, R0, 0.5 ;  /* 0x3f00000000007421 */ /* 0x000fc80000000000 */
[----:B------:R-:W-:Y:S02]  /*0090*/  FFMA R0, R0, R3, -0.5 ;  /* 0xbf00000000007423 */ /* 0x000fe40000000003 */
[----:B------:R-:W1:Y:S03]  /*00a0*/  LDC.64 R2, c[0x0][0x210] ;  /* 0x00008400ff027b82 */ /* 0x000e660000000a00 */
[----:B------:R-:W-:-:S04]  /*00b0*/  FMNMX R0, RZ, R0, !PT ;  /* 0x00000000ff007209 */ /* 0x000fc80007800000 */
[----:B------:R-:W2:Y:S02]  /*00c0*/  F2I.TRUNC.NTZ R4, R0 ;  /* 0x0000000000047305 */ /* 0x000ea4000020f100 */
[----:B--2---:R-:W-:Y:S01]  /*00d0*/  I2FP.F32.S32 R7, R4 ;  /* 0x0000000400077245 */ /* 0x004fe20000201400 */
[----:B-1----:R-:W-:-:S04]  /*00e0*/  IMAD.WIDE R2, R5, 0x4, R2 ;  /* 0x0000000405027825 */ /* 0x002fc800078e0202 */
[----:B------:R-:W-:Y:S01]  /*00f0*/  FADD.SAT R7, R0, -R7 ;  /* 0x8000000700077221 */ /* 0x000fe20000002000 */
[----:B------:R-:W-:Y:S06]  /*0100*/  @P0 EXIT ;  /* 0x000000000000094d */ /* 0x000fec0003800000 */
[----:B------:R-:W-:Y:S02]  /*0110*/  ULDC.64 UR4, c[0x0][0x208] ;  /* 0x0000820000047ab9 */ /* 0x000fe40000000a00 */
[----:B------:R-:W-:Y:S01]  /*0120*/  STG.E desc[UR4][R2.64], R7 ;  /* 0x0000000702007986 */ /* 0x000fe2000c101904 */
[----:B------:R-:W-:Y:S05]  /*0130*/  EXIT ;  /* 0x000000000000794d */ /* 0x000fea0003800000 */
.L_x_0:
[----:B------:R-:W-:-:S00]  /*0140*/  BRA `(.L_x_0) ;  /* 0xfffffffc00fc7947 */ /* 0x000fc0000383ffff */
[----:B------:R-:W-:-:S00]  /*0150*/  NOP ;  /* 0x0000000000007918 */ /* 0x000fc00000000000 */
        /* <DEDUP_REMOVED lines=10> */
.L_x_1:


//--------------------- .nv.constant0.triton_poi_fused__to_copy_add_arange_clamp_mul_sub_13 --------------------------
	.section	.nv.constant0.triton_poi_fused__to_copy_add_arange_clamp_mul_sub_13,"a",@progbits
	.sectionflags	@""
	.align	4
.nv.constant0.triton_poi_fused__to_copy_add_arange_clamp_mul_sub_13:
	.zero		540
